	.headerflags	@"EF_CUDA_TEXMODE_UNIFIED EF_CUDA_64BIT_ADDRESS EF_CUDA_ACCELERATORS EF_CUDA_SM90 EF_CUDA_VIRTUAL_SM(EF_CUDA_SM90)"
	.elftype	@"ET_EXEC"


//--------------------- .nv.info                  --------------------------
	.section	.nv.info,"",@"SHT_CUDA_INFO"
	.align	4


	//----- nvinfo : EIATTR_REGCOUNT
	.align		4
        /*0000*/ 	.byte	0x04, 0x2f
        /*0002*/ 	.short	(.L_1 - .L_0)
	.align		4
.L_0:
        /*0004*/ 	.word	index@(triton_poi_fused_add_mul_1)
        /*0008*/ 	.word	0x00000010


	//----- nvinfo : EIATTR_MIN_STACK_SIZE
	.align		4
.L_1:
        /*000c*/ 	.byte	0x04, 0x12
        /*000e*/ 	.short	(.L_3 - .L_2)
	.align		4
.L_2:
        /*0010*/ 	.word	index@(triton_poi_fused_add_mul_1)
        /*0014*/ 	.word	0x00000000


	//----- nvinfo : EIATTR_FRAME_SIZE
	.align		4
.L_3:
        /*0018*/ 	.byte	0x04, 0x11
        /*001a*/ 	.short	(.L_5 - .L_4)
	.align		4
.L_4:
        /*001c*/ 	.word	index@(triton_poi_fused_add_mul_1)
        /*0020*/ 	.word	0x00000000


	//----- nvinfo : EIATTR_MIN_STACK_SIZE
	.align		4
.L_5:
        /*0024*/ 	.byte	0x04, 0x12
        /*0026*/ 	.short	(.L_7 - .L_6)
	.align		4
.L_6:
        /*0028*/ 	.word	index@(triton_poi_fused_add_mul_1)
        /*002c*/ 	.word	0x00000000
.L_7:


//--------------------- .nv.info.triton_poi_fused_add_mul_1 --------------------------
	.section	.nv.info.triton_poi_fused_add_mul_1,"",@"SHT_CUDA_INFO"
	.sectionflags	@""
	.align	4


	//----- nvinfo : EIATTR_CUDA_API_VERSION
	.align		4
        /*0000*/ 	.byte	0x04, 0x37
        /*0002*/ 	.short	(.L_9 - .L_8)
.L_8:
        /*0004*/ 	.word	0x0000007c


	//----- nvinfo : EIATTR_KPARAM_INFO
	.align		4
.L_9:
        /*0008*/ 	.byte	0x04, 0x17
        /*000a*/ 	.short	(.L_11 - .L_10)
.L_10:
        /*000c*/ 	.word	0x00000000
        /*0010*/ 	.short	0x0003
        /*0012*/ 	.short	0x0018
        /*0014*/ 	.byte	0x00, 0xf0, 0x11, 0x00


	//----- nvinfo : EIATTR_KPARAM_INFO
	.align		4
.L_11:
        /*0018*/ 	.byte	0x04, 0x17
        /*001a*/ 	.short	(.L_13 - .L_12)
.L_12:
        /*001c*/ 	.word	0x00000000
        /*0020*/ 	.short	0x0002
        /*0022*/ 	.short	0x0010
        /*0024*/ 	.byte	0x00, 0xf4, 0x21, 0x00


	//----- nvinfo : EIATTR_KPARAM_INFO
	.align		4
.L_13:
        /*0028*/ 	.byte	0x04, 0x17
        /*002a*/ 	.short	(.L_15 - .L_14)
.L_14:
        /*002c*/ 	.word	0x00000000
        /*0030*/ 	.short	0x0001
        /*0032*/ 	.short	0x0008
        /*0034*/ 	.byte	0x00, 0xf4, 0x21, 0x00


	//----- nvinfo : EIATTR_KPARAM_INFO
	.align		4
.L_15:
        /*0038*/ 	.byte	0x04, 0x17
        /*003a*/ 	.short	(.L_17 - .L_16)
.L_16:
        /*003c*/ 	.word	0x00000000
        /*0040*/ 	.short	0x0000
        /*0042*/ 	.short	0x0000
        /*0044*/ 	.byte	0x00, 0xf4, 0x21, 0x00


	//----- nvinfo : EIATTR_SPARSE_MMA_MASK
	.align		4
.L_17:
        /*0048*/ 	.byte	0x03, 0x50
        /*004a*/ 	.short	0x0000


	//----- nvinfo : EIATTR_MAXREG_COUNT
	.align		4
        /*004c*/ 	.byte	0x03, 0x1b
        /*004e*/ 	.short	0x00ff


	//----- nvinfo : EIATTR_EXIT_INSTR_OFFSETS
	.align		4
        /*0050*/ 	.byte	0x04, 0x1c
        /*0052*/ 	.short	(.L_19 - .L_18)


	//   ....[0]....
.L_18:
        /*0054*/ 	.word	0x00000270


	//   ....[1]....
        /*0058*/ 	.word	0x00000290


	//----- nvinfo : EIATTR_REQNTID
	.align		4
.L_19:
        /*005c*/ 	.byte	0x04, 0x10
        /*005e*/ 	.short	(.L_21 - .L_20)
.L_20:
        /*0060*/ 	.word	0x00000080
        /*0064*/ 	.word	0x00000001
        /*0068*/ 	.word	0x00000001


	//----- nvinfo : EIATTR_CBANK_PARAM_SIZE
	.align		4
.L_21:
        /*006c*/ 	.byte	0x03, 0x19
        /*006e*/ 	.short	0x001c


	//----- nvinfo : EIATTR_PARAM_CBANK
	.align		4
        /*0070*/ 	.byte	0x04, 0x0a
        /*0072*/ 	.short	(.L_23 - .L_22)
	.align		4
.L_22:
        /*0074*/ 	.word	index@(.nv.constant0.triton_poi_fused_add_mul_1)
        /*0078*/ 	.short	0x0210
        /*007a*/ 	.short	0x001c


	//----- nvinfo : EIATTR_SW_WAR
	.align		4
.L_23:
        /*007c*/ 	.byte	0x04, 0x36
        /*007e*/ 	.short	(.L_25 - .L_24)
.L_24:
        /*0080*/ 	.word	0x00000008
.L_25:


//--------------------- .nv.callgraph             --------------------------
	.section	.nv.callgraph,"",@"SHT_CUDA_CALLGRAPH"
	.align	4
	.sectionentsize	8
	.align		4
        /*0000*/ 	.word	0x00000000
	.align		4
        /*0004*/ 	.word	0xffffffff
	.align		4
        /*0008*/ 	.word	0x00000000
	.align		4
        /*000c*/ 	.word	0xfffffffe
	.align		4
        /*0010*/ 	.word	0x00000000
	.align		4
        /*0014*/ 	.word	0xfffffffd
	.align		4
        /*0018*/ 	.word	0x00000000
	.align		4
        /*001c*/ 	.word	0xfffffffc


//--------------------- .text.triton_poi_fused_add_mul_1 --------------------------
	.section	.text.triton_poi_fused_add_mul_1,"ax",@progbits
	.align	128
        .global         triton_poi_fused_add_mul_1
        .type           triton_poi_fused_add_mul_1,@function
        .size           triton_poi_fused_add_mul_1,(.L_x_1 - triton_poi_fused_add_mul_1)
        .other          triton_poi_fused_add_mul_1,@"STO_CUDA_ENTRY STV_DEFAULT"
triton_poi_fused_add_mul_1:
.text.triton_poi_fused_add_mul_1:
[----:B------:R-:W0:Y:S02]  /*0000*/  LDC R1, c[0x0][0x28] ;  /* 0x00000a00ff017b82 */ /* 0x000e240000000800 */
[----:B------:R-:W1:Y:S01]  /*0010*/  S2R R0, SR_TID.X ;  /* 0x0000000000007919 */ /* 0x000e620000002100 */
[----:B------:R-:W2:Y:S01]  /*0020*/  LDC.64 R4, c[0x0][0x210] ;  /* 0x00008400ff047b82 */ /* 0x000ea20000000a00 */
[----:B------:R-:W-:Y:S01]  /*0030*/  CS2R R10, SRZ ;  /* 0x00000000000a7805 */ /* 0x000fe2000001ff00 */
[----:B------:R-:W-:Y:S01]  /*0040*/  ULDC.64 UR4, c[0x0][0x208] ;  /* 0x0000820000047ab9 */ /* 0x000fe20000000a00 */
[----:B------:R-:W3:Y:S01]  /*0050*/  S2R R9, SR_CTAID.X ;  /* 0x0000000000097919 */ /* 0x000ee20000002500 */
[----:B------:R-:W-:Y:S01]  /*0060*/  CS2R R12, SRZ ;  /* 0x00000000000c7805 */ /* 0x000fe2000001ff00 */
[----:B-1----:R-:W-:-:S05]  /*0070*/  IMAD.SHL.U32 R0, R0, 0x2, RZ ;  /* 0x0000000200007824 */ /* 0x002fca00078e00ff */
[----:B------:R-:W-:-:S05]  /*0080*/  LOP3.LUT R0, R0, 0xfe, RZ, 0xc0, !PT ;  /* 0x000000fe00007812 */ /* 0x000fca00078ec0ff */
[----:B---3--:R-:W-:Y:S01]  /*0090*/  IMAD R0, R9, 0x100, R0 ;  /* 0x0000010009007824 */ /* 0x008fe200078e0200 */
[----:B------:R-:W-:-:S04]  /*00a0*/  SHF.R.S32.HI R9, RZ, 0x17, R9 ;  /* 0x00000017ff097819 */ /* 0x000fc80000011409 */
[----:B------:R-:W-:Y:S02]  /*00b0*/  SHF.R.S32.HI R3, RZ, 0x1f, R0 ;  /* 0x0000001fff037819 */ /* 0x000fe40000011400 */
[----:B------:R-:W-:Y:S02]  /*00c0*/  SGXT R9, R9, 0x1 ;  /* 0x000000010909781a */ /* 0x000fe40000000200 */
[-C--:B------:R-:W-:Y:S02]  /*00d0*/  LEA.HI R6, R3, R0.reuse, RZ, 0x4 ;  /* 0x0000000003067211 */ /* 0x080fe400078f20ff */
[----:B------:R-:W1:Y:S01]  /*00e0*/  LDC.64 R2, c[0x0][0x218] ;  /* 0x00008600ff027b82 */ /* 0x000e620000000a00 */
[----:B------:R-:W-:Y:S02]  /*00f0*/  LEA.HI R9, R9, R0, RZ, 0x6 ;  /* 0x0000000009097211 */ /* 0x000fe400078f30ff */
[----:B------:R-:W-:Y:S02]  /*0100*/  SHF.R.S32.HI R7, RZ, 0x4, R6 ;  /* 0x00000004ff077819 */ /* 0x000fe40000011406 */
[----:B------:R-:W-:-:S02]  /*0110*/  SHF.R.S32.HI R9, RZ, 0x6, R9 ;  /* 0x00000006ff097819 */ /* 0x000fc40000011409 */
[----:B------:R-:W-:Y:S02]  /*0120*/  LEA.HI R8, R7, R7, RZ, 0x2 ;  /* 0x0000000707087211 */ /* 0x000fe400078f10ff */
[----:B------:R-:W-:Y:S02]  /*0130*/  ISETP.GE.AND P0, PT, R0, 0x100, PT ;  /* 0x000001000000780c */ /* 0x000fe40003f06270 */
[----:B------:R-:W-:-:S05]  /*0140*/  LOP3.LUT R8, R8, 0xfffffffc, RZ, 0xc0, !PT ;  /* 0xfffffffc08087812 */ /* 0x000fca00078ec0ff */
[----:B------:R-:W-:Y:S01]  /*0150*/  IMAD.IADD R8, R7, 0x1, -R8 ;  /* 0x0000000107087824 */ /* 0x000fe200078e0a08 */
[----:B------:R-:W-:-:S03]  /*0160*/  LOP3.LUT R7, R6, 0xfffffff0, RZ, 0xc0, !PT ;  /* 0xfffffff006077812 */ /* 0x000fc600078ec0ff */
[----:B------:R-:W-:Y:S02]  /*0170*/  IMAD R9, R9, 0x8, R8 ;  /* 0x0000000809097824 */ /* 0x000fe400078e0208 */
[----:B------:R-:W-:Y:S02]  /*0180*/  IMAD.IADD R7, R0, 0x1, -R7 ;  /* 0x0000000100077824 */ /* 0x000fe400078e0a07 */
[----:B-1----:R-:W-:Y:S01]  /*0190*/  IMAD.WIDE R2, R9, 0x4, R2 ;  /* 0x0000000409027825 */ /* 0x002fe200078e0202 */
[----:B------:R-:W-:-:S03]  /*01a0*/  CS2R R8, SRZ ;  /* 0x0000000000087805 */ /* 0x000fc6000001ff00 */
[----:B--2---:R-:W-:Y:S01]  /*01b0*/  IMAD.WIDE R4, R7, 0x4, R4 ;  /* 0x0000000407047825 */ /* 0x004fe200078e0204 */
[----:B------:R-:W2:Y:S01]  /*01c0*/  @!P0 LDG.E.EL R10, desc[UR4][R2.64] ;  /* 0x00000004020a8981 */ /* 0x000ea2000c2e1900 */
[----:B------:R-:W1:Y:S03]  /*01d0*/  LDC.64 R6, c[0x0][0x220] ;  /* 0x00008800ff067b82 */ /* 0x000e660000000a00 */
[----:B------:R-:W3:Y:S04]  /*01e0*/  @!P0 LDG.E.EL R11, desc[UR4][R2.64] ;  /* 0x00000004020b8981 */ /* 0x000ee8000c2e1900 */
[----:B------:R-:W4:Y:S04]  /*01f0*/  @!P0 LDG.E.EL.64 R8, desc[UR4][R4.64] ;  /* 0x0000000404088981 */ /* 0x000f28000c2e1b00 */
[----:B------:R-:W4:Y:S04]  /*0200*/  @!P0 LDG.E.EL R13, desc[UR4][R2.64+0x10] ;  /* 0x00001004020d8981 */ /* 0x000f28000c2e1900 */
[----:B------:R-:W5:Y:S01]  /*0210*/  @!P0 LDG.E.EL R12, desc[UR4][R2.64+0x10] ;  /* 0x00001004020c8981 */ /* 0x000f62000c2e1900 */
[----:B-1----:R-:W-:-:S04]  /*0220*/  IMAD.WIDE R6, R0, 0x4, R6 ;  /* 0x0000000400067825 */ /* 0x002fc800078e0206 */
[----:B--2---:R-:W-:Y:S01]  /*0230*/  FADD R10, R10, 1 ;  /* 0x3f8000000a0a7421 */ /* 0x004fe20000000000 */
[----:B---3--:R-:W-:-:S03]  /*0240*/  FADD R11, R11, 1 ;  /* 0x3f8000000b0b7421 */ /* 0x008fc60000000000 */
[----:B----4-:R-:W-:Y:S01]  /*0250*/  FFMA R8, R10, R8, R13 ;  /* 0x000000080a087223 */ /* 0x010fe2000000000d */
[----:B-----5:R-:W-:Y:S01]  /*0260*/  FFMA R9, R11, R9, R12 ;  /* 0x000000090b097223 */ /* 0x020fe2000000000c */
[----:B------:R-:W-:Y:S06]  /*0270*/  @P0 EXIT ;  /* 0x000000000000094d */ /* 0x000fec0003800000 */
[----:B------:R-:W-:Y:S01]  /*0280*/  STG.E.64 desc[UR4][R6.64], R8 ;  /* 0x0000000806007986 */ /* 0x000fe2000c101b04 */
[----:B------:R-:W-:Y:S05]  /*0290*/  EXIT ;  /* 0x000000000000794d */ /* 0x000fea0003800000 */
.L_x_0:
[----:B------:R-:W-:-:S00]  /*02a0*/  BRA `(.L_x_0) ;  /* 0xfffffffc00fc7947 */ /* 0x000fc0000383ffff */
[----:B------:R-:W-:-:S00]  /*02b0*/  NOP ;  /* 0x0000000000007918 */ /* 0x000fc00000000000 */
        /* <DEDUP_REMOVED lines=12> */
.L_x_1:


//--------------------- .nv.constant0.triton_poi_fused_add_mul_1 --------------------------
	.section	.nv.constant0.triton_poi_fused_add_mul_1,"a",@progbits
	.sectionflags	@""
	.align	4
.nv.constant0.triton_poi_fused_add_mul_1:
	.zero		556
